	.version 2.1
	.target sm_20
	// compiled with /usr/local/cuda3.1/cuda/open64/lib//be
	// nvopencc 3.1 built on 2010-06-07

	//-----------------------------------------------------------
	// Compiling /tmp/tmpxft_00001874_00000000-7_clock.cpp3.i (/tmp/ccBI#.SMdx4Q)
	//-----------------------------------------------------------

	//-----------------------------------------------------------
	// Options:
	//-----------------------------------------------------------
	//  Target:ptx, ISA:sm_20, Endian:little, Pointer Size:64
	//  -O3	(Optimization level)
	//  -g0	(Debug level)
	//  -m2	(Report advisories)
	//-----------------------------------------------------------

	.file	1	"<command-line>"
	.file	2	"/tmp/tmpxft_00001874_00000000-6_clock.cudafe2.gpu"
	.file	3	"/usr/lib/gcc/x86_64-linux-gnu/4.4.3/include/stddef.h"
	.file	4	"/usr/local/cuda3.1/cuda/bin/../include/crt/device_runtime.h"
	.file	5	"/usr/local/cuda3.1/cuda/bin/../include/host_defines.h"
	.file	6	"/usr/local/cuda3.1/cuda/bin/../include/builtin_types.h"
	.file	7	"/usr/local/cuda3.1/cuda/bin/../include/device_types.h"
	.file	8	"/usr/local/cuda3.1/cuda/bin/../include/driver_types.h"
	.file	9	"/usr/local/cuda3.1/cuda/bin/../include/surface_types.h"
	.file	10	"/usr/local/cuda3.1/cuda/bin/../include/texture_types.h"
	.file	11	"/usr/local/cuda3.1/cuda/bin/../include/vector_types.h"
	.file	12	"/usr/local/cuda3.1/cuda/bin/../include/device_launch_parameters.h"
	.file	13	"/usr/local/cuda3.1/cuda/bin/../include/crt/storage_class.h"
	.file	14	"/usr/include/bits/types.h"
	.file	15	"/usr/include/time.h"
	.file	16	"/home/andrew/repositories/gpuocelot/tests/cuda2.2/tests/clock/clock_kernel.cu"
	.file	17	"/usr/local/cuda3.1/cuda/bin/../include/common_functions.h"
	.file	18	"/usr/local/cuda3.1/cuda/bin/../include/math_functions.h"
	.file	19	"/usr/local/cuda3.1/cuda/bin/../include/math_constants.h"
	.file	20	"/usr/local/cuda3.1/cuda/bin/../include/device_functions.h"
	.file	21	"/usr/local/cuda3.1/cuda/bin/../include/sm_11_atomic_functions.h"
	.file	22	"/usr/local/cuda3.1/cuda/bin/../include/sm_12_atomic_functions.h"
	.file	23	"/usr/local/cuda3.1/cuda/bin/../include/sm_13_double_functions.h"
	.file	24	"/usr/local/cuda3.1/cuda/bin/../include/sm_20_atomic_functions.h"
	.file	25	"/usr/local/cuda3.1/cuda/bin/../include/sm_20_intrinsics.h"
	.file	26	"/usr/local/cuda3.1/cuda/bin/../include/surface_functions.h"
	.file	27	"/usr/local/cuda3.1/cuda/bin/../include/texture_fetch_functions.h"
	.file	28	"/usr/local/cuda3.1/cuda/bin/../include/math_functions_dbl_ptx3.h"

	.extern	.shared .align 4 .b8 shared[];

	.entry _Z14timedReductionPKfPfPl (
		.param .u64 __cudaparm__Z14timedReductionPKfPfPl_input,
		.param .u64 __cudaparm__Z14timedReductionPKfPfPl_output,
		.param .u64 __cudaparm__Z14timedReductionPKfPfPl_timer)
	{
	.reg .u32 %r<23>;
	.reg .u64 %rd<29>;
	.reg .f32 %f<7>;
	.reg .pred %p<7>;
	.loc	16	42	0
$LDWbegin__Z14timedReductionPKfPfPl:
	cvt.s32.u32 	%r1, %tid.x;
	mov.s32 	%r2, 0;
	setp.eq.s32 	%p1, %r1, %r2;
	@!%p1 bra 	$Lt_0_5122;
	.loc	16	50	0
	mov.u32 	%r3, %clock;
	mov.s32 	%r4, %r3;
	cvt.s64.s32 	%rd1, %r4;
	ld.param.u64 	%rd2, [__cudaparm__Z14timedReductionPKfPfPl_timer];
	cvt.s32.u32 	%r5, %ctaid.x;
	cvt.s64.s32 	%rd3, %r5;
	mul.wide.s32 	%rd4, %r5, 8;
	add.u64 	%rd5, %rd2, %rd4;
	st.global.s64 	[%rd5+0], %rd1;
$Lt_0_5122:
	mov.u64 	%rd6, shared;
	.loc	16	53	0
	cvt.s64.s32 	%rd7, %r1;
	mul.wide.s32 	%rd8, %r1, 4;
	add.u64 	%rd9, %rd8, %rd6;
	ld.param.u64 	%rd10, [__cudaparm__Z14timedReductionPKfPfPl_input];
	add.u64 	%rd11, %rd8, %rd10;
	ld.global.f32 	%f1, [%rd11+0];
	st.shared.f32 	[%rd9+0], %f1;
	.loc	16	54	0
	mov.u32 	%r6, %ntid.x;
	add.u32 	%r7, %r1, %r6;
	cvt.u64.u32 	%rd12, %r7;
	mul.wide.u32 	%rd13, %r7, 4;
	add.u64 	%rd14, %rd13, %rd10;
	ld.global.f32 	%f2, [%rd14+0];
	add.u64 	%rd15, %rd13, %rd6;
	st.shared.f32 	[%rd15+0], %f2;
	.loc	16	57	0
	mov.s32 	%r8, %r6;
	mov.u32 	%r9, 0;
	setp.le.s32 	%p2, %r6, %r9;
	@%p2 bra 	$Lt_0_5634;
$Lt_0_6146:
 //<loop> Loop body line 59
	.loc	16	59	0
	bar.sync 	0;
	setp.le.s32 	%p3, %r8, %r1;
	@%p3 bra 	$Lt_0_6402;
 //<loop> Part of loop body line 59, head labeled $Lt_0_6146
	.loc	16	64	0
	add.s32 	%r10, %r8, %r1;
	cvt.s64.s32 	%rd16, %r10;
	mul.wide.s32 	%rd17, %r10, 4;
	add.u64 	%rd18, %rd6, %rd17;
	ld.shared.f32 	%f3, [%rd18+0];
	ld.shared.f32 	%f4, [%rd9+0];
	setp.gt.f32 	%p4, %f4, %f3;
	@!%p4 bra 	$Lt_0_6914;
 //<loop> Part of loop body line 59, head labeled $Lt_0_6146
	.loc	16	67	0
	st.shared.f32 	[%rd9+0], %f3;
$Lt_0_6914:
$Lt_0_6402:
 //<loop> Part of loop body line 59, head labeled $Lt_0_6146
	.loc	16	57	0
	shr.s32 	%r11, %r8, 31;
	mov.s32 	%r12, 1;
	and.b32 	%r13, %r11, %r12;
	add.s32 	%r14, %r13, %r8;
	shr.s32 	%r8, %r14, 1;
	mov.u32 	%r15, 0;
	setp.gt.s32 	%p5, %r8, %r15;
	@%p5 bra 	$Lt_0_6146;
$Lt_0_5634:
	@!%p1 bra 	$Lt_0_7682;
	.loc	16	73	0
	ld.shared.f32 	%f5, [shared+0];
	ld.param.u64 	%rd19, [__cudaparm__Z14timedReductionPKfPfPl_output];
	cvt.s32.u32 	%r16, %ctaid.x;
	cvt.s64.s32 	%rd20, %r16;
	mul.wide.s32 	%rd21, %r16, 4;
	add.u64 	%rd22, %rd19, %rd21;
	st.global.f32 	[%rd22+0], %f5;
$Lt_0_7682:
	.loc	16	75	0
	bar.sync 	0;
	@!%p1 bra 	$Lt_0_8194;
	.loc	16	77	0
	mov.u32 	%r17, %clock;
	mov.s32 	%r18, %r17;
	cvt.s64.s32 	%rd23, %r18;
	ld.param.u64 	%rd24, [__cudaparm__Z14timedReductionPKfPfPl_timer];
	cvt.s32.u32 	%r19, %ctaid.x;
	mov.u32 	%r20, %nctaid.x;
	add.u32 	%r21, %r19, %r20;
	cvt.u64.u32 	%rd25, %r21;
	mul.wide.u32 	%rd26, %r21, 8;
	add.u64 	%rd27, %rd24, %rd26;
	st.global.s64 	[%rd27+0], %rd23;
$Lt_0_8194:
	.loc	16	78	0
	exit;
$LDWend__Z14timedReductionPKfPfPl:
	} // _Z14timedReductionPKfPfPl



// ===== COMPILED SASS (sm_100) =====

	.target	sm_100

	.elftype	@"ET_EXEC"


//--------------------- .note.nv.tkinfo           --------------------------
	.section	.note.nv.tkinfo,"",@"SHT_NOTE"
	.sectionflags	@"SHF_NOTE_NV_TKINFO"
	.tkinfo
        /*0018*/ 	.word	0x00000002
        /*0030*/ 	.string	""
        /*0030*/ 	.string	"ptxas"
        /*0030*/ 	.string	"Cuda compilation tools, release 13.0, V13.0.88"
        /*0030*/ 	.string	"Build cuda_13.0.r13.0/compiler.36424714_0"
        /*0030*/ 	.string	"-arch sm_100 "



//--------------------- .note.nv.cuinfo           --------------------------
	.section	.note.nv.cuinfo,"",@"SHT_NOTE"
	.sectionflags	@"SHF_NOTE_NV_CUINFO"
        /*0018*/ 	.short	0x0002
        /*001a*/ 	.short	0x0014
        /*001c*/ 	.short	0x0082
	.zero		2


//--------------------- .nv.info                  --------------------------
	.section	.nv.info,"",@"SHT_CUDA_INFO"
	.align	4


	//----- nvinfo : EIATTR_REGCOUNT
	.align		4
        /*0000*/ 	.byte	0x04, 0x2f
        /*0002*/ 	.short	(.L_1 - .L_0)
	.align		4
.L_0:
        /*0004*/ 	.word	index@(_Z14timedReductionPKfPfPl)
        /*0008*/ 	.word	0x00000010


	//----- nvinfo : EIATTR_FRAME_SIZE
	.align		4
.L_1:
        /*000c*/ 	.byte	0x04, 0x11
        /*000e*/ 	.short	(.L_3 - .L_2)
	.align		4
.L_2:
        /*0010*/ 	.word	index@(_Z14timedReductionPKfPfPl)
        /*0014*/ 	.word	0x00000000


	//----- nvinfo : EIATTR_MIN_STACK_SIZE
	.align		4
.L_3:
        /*0018*/ 	.byte	0x04, 0x12
        /*001a*/ 	.short	(.L_5 - .L_4)
	.align		4
.L_4:
        /*001c*/ 	.word	index@(_Z14timedReductionPKfPfPl)
        /*0020*/ 	.word	0x00000000
.L_5:


//--------------------- .nv.compat                --------------------------
	.section	.nv.compat,"",@"SHT_CUDA_COMPAT_INFO"
	.align	4
        /*0000*/ 	.byte	0x02, 0x09, 0x00, 0x00, 0x02, 0x02, 0x01, 0x00, 0x02, 0x05, 0x05, 0x00, 0x03, 0x07, 0x01, 0x01
        /*0010*/ 	.byte	0x02, 0x03, 0x00, 0x00, 0x02, 0x06, 0x01, 0x00, 0x04, 0x0b, 0x08, 0x00, 0x09, 0x00, 0x00, 0x00
        /*0020*/ 	.byte	0x00, 0x00, 0x00, 0x00


//--------------------- .nv.info._Z14timedReductionPKfPfPl --------------------------
	.section	.nv.info._Z14timedReductionPKfPfPl,"",@"SHT_CUDA_INFO"
	.sectionflags	@""
	.align	4


	//----- nvinfo : EIATTR_CUDA_API_VERSION
	.align		4
        /*0000*/ 	.byte	0x04, 0x37
        /*0002*/ 	.short	(.L_7 - .L_6)
.L_6:
        /*0004*/ 	.word	0x00000082


	//----- nvinfo : EIATTR_KPARAM_INFO
	.align		4
.L_7:
        /*0008*/ 	.byte	0x04, 0x17
        /*000a*/ 	.short	(.L_9 - .L_8)
.L_8:
        /*000c*/ 	.word	0x00000000
        /*0010*/ 	.short	0x0002
        /*0012*/ 	.short	0x0010
        /*0014*/ 	.byte	0x00, 0xf0, 0x21, 0x00


	//----- nvinfo : EIATTR_KPARAM_INFO
	.align		4
.L_9:
        /*0018*/ 	.byte	0x04, 0x17
        /*001a*/ 	.short	(.L_11 - .L_10)
.L_10:
        /*001c*/ 	.word	0x00000000
        /*0020*/ 	.short	0x0001
        /*0022*/ 	.short	0x0008
        /*0024*/ 	.byte	0x00, 0xf0, 0x21, 0x00


	//----- nvinfo : EIATTR_KPARAM_INFO
	.align		4
.L_11:
        /*0028*/ 	.byte	0x04, 0x17
        /*002a*/ 	.short	(.L_13 - .L_12)
.L_12:
        /*002c*/ 	.word	0x00000000
        /*0030*/ 	.short	0x0000
        /*0032*/ 	.short	0x0000
        /*0034*/ 	.byte	0x00, 0xf0, 0x21, 0x00


	//----- nvinfo : EIATTR_SPARSE_MMA_MASK
	.align		4
.L_13:
        /*0038*/ 	.byte	0x03, 0x50
        /*003a*/ 	.short	0x0000


	//----- nvinfo : EIATTR_MAXREG_COUNT
	.align		4
        /*003c*/ 	.byte	0x03, 0x1b
        /*003e*/ 	.short	0x00ff


	//----- nvinfo : EIATTR_NUM_BARRIERS
	.align		4
        /*0040*/ 	.byte	0x02, 0x4c
        /*0042*/ 	.byte	0x01
	.zero		1


	//----- nvinfo : EIATTR_MERCURY_ISA_VERSION
	.align		4
        /*0044*/ 	.byte	0x03, 0x5f
        /*0046*/ 	.short	0x0101


	//----- nvinfo : EIATTR_VRC_CTA_INIT_COUNT
	.align		4
        /*0048*/ 	.byte	0x02, 0x4a
	.zero		1
	.zero		1


	//----- nvinfo : EIATTR_EXIT_INSTR_OFFSETS
	.align		4
        /*004c*/ 	.byte	0x04, 0x1c
        /*004e*/ 	.short	(.L_15 - .L_14)


	//   ....[0]....
.L_14:
        /*0050*/ 	.word	0x00000350


	//   ....[1]....
        /*0054*/ 	.word	0x00000410


	//----- nvinfo : EIATTR_CRS_STACK_SIZE
	.align		4
.L_15:
        /*0058*/ 	.byte	0x04, 0x1e
        /*005a*/ 	.short	(.L_17 - .L_16)
.L_16:
        /*005c*/ 	.word	0x00000000


	//----- nvinfo : EIATTR_CBANK_PARAM_SIZE
	.align		4
.L_17:
        /*0060*/ 	.byte	0x03, 0x19
        /*0062*/ 	.short	0x0018


	//----- nvinfo : EIATTR_PARAM_CBANK
	.align		4
        /*0064*/ 	.byte	0x04, 0x0a
        /*0066*/ 	.short	(.L_19 - .L_18)
	.align		4
.L_18:
        /*0068*/ 	.word	index@(.nv.constant0._Z14timedReductionPKfPfPl)
        /*006c*/ 	.short	0x0380
        /*006e*/ 	.short	0x0018


	//----- nvinfo : EIATTR_SW_WAR
	.align		4
.L_19:
        /*0070*/ 	.byte	0x04, 0x36
        /*0072*/ 	.short	(.L_21 - .L_20)
.L_20:
        /*0074*/ 	.word	0x00000008
.L_21:


//--------------------- .nv.callgraph             --------------------------
	.section	.nv.callgraph,"",@"SHT_CUDA_CALLGRAPH"
	.align	4
	.sectionentsize	8
	.align		4
        /*0000*/ 	.word	0x00000000
	.align		4
        /*0004*/ 	.word	0xffffffff
	.align		4
        /*0008*/ 	.word	0x00000000
	.align		4
        /*000c*/ 	.word	0xfffffffe
	.align		4
        /*0010*/ 	.word	0x00000000
	.align		4
        /*0014*/ 	.word	0xfffffffd
	.align		4
        /*0018*/ 	.word	0x00000000
	.align		4
        /*001c*/ 	.word	0xfffffffc


//--------------------- .text._Z14timedReductionPKfPfPl --------------------------
	.section	.text._Z14timedReductionPKfPfPl,"ax",@progbits
	.align	128
.text._Z14timedReductionPKfPfPl:
        .type           _Z14timedReductionPKfPfPl,@function
        .size           _Z14timedReductionPKfPfPl,(.L_x_5 - _Z14timedReductionPKfPfPl)
        .other          _Z14timedReductionPKfPfPl,@"STO_CUDA_ENTRY STV_DEFAULT"
_Z14timedReductionPKfPfPl:
[----:B------:R-:W-:Y:S01]  /*0000*/  LDC R1, c[0x0][0x37c] ;  /* 0x0000df00ff017b82 */ /* 0x000fe20000000800 */
[----:B------:R-:W0:Y:S01]  /*0010*/  S2R R13, SR_TID.X ;  /* 0x00000000000d7919 */ /* 0x000e220000002100 */
[----:B------:R-:W1:Y:S01]  /*0020*/  LDCU.64 UR8, c[0x0][0x358] ;  /* 0x00006b00ff0877ac */ /* 0x000e620008000a00 */
[----:B0-----:R-:W-:-:S13]  /*0030*/  ISETP.NE.AND P0, PT, R13, RZ, PT ;  /* 0x000000ff0d00720c */ /* 0x001fda0003f05270 */
[----:B------:R-:W-:Y:S01]  /*0040*/  @!P0 CS2R.32 R2, SR_CLOCKLO ;  /* 0x0000000000028805 */ /* 0x000fe20000005000 */
[----:B------:R-:W0:Y:S01]  /*0050*/  @!P0 S2R R7, SR_CTAID.X ;  /* 0x0000000000078919 */ /* 0x000e220000002500 */
[----:B------:R-:W0:Y:S01]  /*0060*/  @!P0 LDC.64 R4, c[0x0][0x390] ;  /* 0x0000e400ff048b82 */ /* 0x000e220000000a00 */
[----:B------:R-:W2:Y:S01]  /*0070*/  LDCU UR6, c[0x0][0x360] ;  /* 0x00006c00ff0677ac */ /* 0x000ea20008000800 */
[----:B------:R-:W-:-:S06]  /*0080*/  @!P0 SHF.R.S32.HI R3, RZ, 0x1f, R2 ;  /* 0x0000001fff038819 */ /* 0x000fcc0000011402 */
[----:B------:R-:W3:Y:S01]  /*0090*/  LDC.64 R8, c[0x0][0x380] ;  /* 0x0000e000ff087b82 */ /* 0x000ee20000000a00 */
[----:B--2---:R-:W-:Y:S02]  /*00a0*/  VIADD R11, R13, UR6 ;  /* 0x000000060d0b7c36 */ /* 0x004fe40008000000 */
[----:B0-----:R-:W-:-:S04]  /*00b0*/  @!P0 IMAD.WIDE R4, R7, 0x8, R4 ;  /* 0x0000000807048825 */ /* 0x001fc800078e0204 */
[--C-:B---3--:R-:W-:Y:S01]  /*00c0*/  IMAD.WIDE R6, R13, 0x4, R8.reuse ;  /* 0x000000040d067825 */ /* 0x108fe200078e0208 */
[----:B-1----:R0:W-:Y:S03]  /*00d0*/  @!P0 STG.E.64 desc[UR8][R4.64], R2 ;  /* 0x0000000204008986 */ /* 0x0021e6000c101b08 */
[----:B------:R-:W-:Y:S02]  /*00e0*/  IMAD.WIDE.U32 R8, R11, 0x4, R8 ;  /* 0x000000040b087825 */ /* 0x000fe400078e0008 */
[----:B------:R-:W2:Y:S04]  /*00f0*/  LDG.E R7, desc[UR8][R6.64] ;  /* 0x0000000806077981 */ /* 0x000ea8000c1e1900 */
[----:B------:R-:W3:Y:S01]  /*0100*/  LDG.E R8, desc[UR8][R8.64] ;  /* 0x0000000808087981 */ /* 0x000ee2000c1e1900 */
[----:B------:R-:W1:Y:S01]  /*0110*/  S2UR UR5, SR_CgaCtaId ;  /* 0x00000000000579c3 */ /* 0x000e620000008800 */
[----:B------:R-:W-:Y:S01]  /*0120*/  UMOV UR4, 0x400 ;  /* 0x0000040000047882 */ /* 0x000fe20000000000 */
[----:B------:R-:W-:-:S02]  /*0130*/  UISETP.GT.AND UP0, UPT, UR6, URZ, UPT ;  /* 0x000000ff0600728c */ /* 0x000fc4000bf04270 */
[----:B-1----:R-:W-:-:S06]  /*0140*/  ULEA UR4, UR5, UR4, 0x18 ;  /* 0x0000000405047291 */ /* 0x002fcc000f8ec0ff */
[----:B------:R-:W-:Y:S02]  /*0150*/  LEA R0, R13, UR4, 0x2 ;  /* 0x000000040d007c11 */ /* 0x000fe4000f8e10ff */
[----:B------:R-:W-:-:S03]  /*0160*/  LEA R11, R11, UR4, 0x2 ;  /* 0x000000040b0b7c11 */ /* 0x000fc6000f8e10ff */
[----:B--2---:R0:W-:Y:S04]  /*0170*/  STS [R0], R7 ;  /* 0x0000000700007388 */ /* 0x0041e80000000800 */
[----:B---3--:R0:W-:Y:S01]  /*0180*/  STS [R11], R8 ;  /* 0x000000080b007388 */ /* 0x0081e20000000800 */
[----:B------:R-:W-:Y:S05]  /*0190*/  BRA.U !UP0, `(.L_x_0) ;  /* 0x0000000108487547 */ /* 0x000fea000b800000 */
[----:B------:R-:W-:-:S05]  /*01a0*/  UMOV UR5, UR6 ;  /* 0x0000000600057c82 */ /* 0x000fca0008000000 */
.L_x_3:
[----:B------:R-:W-:Y:S01]  /*01b0*/  BAR.SYNC.DEFER_BLOCKING 0x0 ;  /* 0x0000000000007b1d */ /* 0x000fe20000010000 */
[----:B------:R-:W-:-:S05]  /*01c0*/  ISETP.LT.AND P1, PT, R13, UR5, PT ;  /* 0x000000050d007c0c */ /* 0x000fca000bf21270 */
[----:B------:R-:W-:Y:S08]  /*01d0*/  BSSY.RECONVERGENT B0, `(.L_x_1) ;  /* 0x0000008000007945 */ /* 0x000ff00003800200 */
[----:B-1----:R-:W-:Y:S05]  /*01e0*/  @!P1 BRA `(.L_x_2) ;  /* 0x0000000000189947 */ /* 0x002fea0003800000 */
[----:B0-----:R-:W-:Y:S01]  /*01f0*/  VIADD R2, R13, UR5 ;  /* 0x000000050d027c36 */ /* 0x001fe20008000000 */
[----:B------:R-:W-:Y:S04]  /*0200*/  LDS R3, [R0] ;  /* 0x0000000000037984 */ /* 0x000fe80000000800 */
[----:B------:R-:W-:-:S06]  /*0210*/  LEA R2, R2, UR4, 0x2 ;  /* 0x0000000402027c11 */ /* 0x000fcc000f8e10ff */
[----:B------:R-:W0:Y:S02]  /*0220*/  LDS R2, [R2] ;  /* 0x0000000002027984 */ /* 0x000e240000000800 */
[----:B0-----:R-:W-:-:S13]  /*0230*/  FSETP.GT.AND P1, PT, R3, R2, PT ;  /* 0x000000020300720b */ /* 0x001fda0003f24000 */
[----:B------:R1:W-:Y:S02]  /*0240*/  @P1 STS [R0], R2 ;  /* 0x0000000200001388 */ /* 0x0003e40000000800 */
.L_x_2:
[----:B------:R-:W-:Y:S05]  /*0250*/  BSYNC.RECONVERGENT B0 ;  /* 0x0000000000007941 */ /* 0x000fea0003800200 */
.L_x_1:
[----:B------:R-:W-:-:S04]  /*0260*/  USHF.R.S32.HI UR6, URZ, 0x1f, UR5 ;  /* 0x0000001fff067899 */ /* 0x000fc80008011405 */
[----:B------:R-:W-:-:S04]  /*0270*/  ULOP3.LUT UR6, UR6, 0x1, URZ, 0xc0, !UPT ;  /* 0x0000000106067892 */ /* 0x000fc8000f8ec0ff */
[----:B------:R-:W-:-:S04]  /*0280*/  UIADD3 UR5, UPT, UPT, UR6, UR5, URZ ;  /* 0x0000000506057290 */ /* 0x000fc8000fffe0ff */
[----:B------:R-:W-:-:S04]  /*0290*/  USHF.R.S32.HI UR5, URZ, 0x1, UR5 ;  /* 0x00000001ff057899 */ /* 0x000fc80008011405 */
[----:B------:R-:W-:-:S09]  /*02a0*/  UISETP.GT.AND UP0, UPT, UR5, URZ, UPT ;  /* 0x000000ff0500728c */ /* 0x000fd2000bf04270 */
[----:B------:R-:W-:Y:S05]  /*02b0*/  BRA.U UP0, `(.L_x_3) ;  /* 0xfffffffd00bc7547 */ /* 0x000fea000b83ffff */
.L_x_0:
[----:B0-----:R-:W0:Y:S01]  /*02c0*/  @!P0 S2R R3, SR_CgaCtaId ;  /* 0x0000000000038919 */ /* 0x001e220000008800 */
[----:B-1----:R-:W-:Y:S01]  /*02d0*/  @!P0 MOV R0, 0x400 ;  /* 0x0000040000008802 */ /* 0x002fe20000000f00 */
[----:B------:R-:W1:Y:S03]  /*02e0*/  @!P0 S2R R7, SR_CTAID.X ;  /* 0x0000000000078919 */ /* 0x000e660000002500 */
[----:B0-----:R-:W-:Y:S02]  /*02f0*/  @!P0 LEA R0, R3, R0, 0x18 ;  /* 0x0000000003008211 */ /* 0x001fe400078ec0ff */
[----:B------:R-:W1:Y:S03]  /*0300*/  @!P0 LDC.64 R2, c[0x0][0x388] ;  /* 0x0000e200ff028b82 */ /* 0x000e660000000a00 */
[----:B------:R-:W0:Y:S01]  /*0310*/  @!P0 LDS R5, [R0] ;  /* 0x0000000000058984 */ /* 0x000e220000000800 */
[----:B-1----:R-:W-:-:S05]  /*0320*/  @!P0 IMAD.WIDE R2, R7, 0x4, R2 ;  /* 0x0000000407028825 */ /* 0x002fca00078e0202 */
[----:B0-----:R0:W-:Y:S01]  /*0330*/  @!P0 STG.E desc[UR8][R2.64], R5 ;  /* 0x0000000502008986 */ /* 0x0011e2000c101908 */
[----:B------:R-:W-:Y:S06]  /*0340*/  BAR.SYNC.DEFER_BLOCKING 0x0 ;  /* 0x0000000000007b1d */ /* 0x000fec0000010000 */
[----:B------:R-:W-:Y:S05]  /*0350*/  @P0 EXIT ;  /* 0x000000000000094d */ /* 0x000fea0003800000 */
[----:B------:R-:W1:Y:S01]  /*0360*/  S2UR UR4, SR_CLOCKLO ;  /* 0x00000000000479c3 */ /* 0x000e620000005000 */
[----:B------:R-:W-:-:S07]  /*0370*/  NOP ;  /* 0x0000000000007918 */ /* 0x000fce0000000000 */
[----:B------:R-:W2:Y:S01]  /*0380*/  S2UR UR6, SR_CTAID.X ;  /* 0x00000000000679c3 */ /* 0x000ea20000002500 */
[----:B-1----:R-:W-:Y:S02]  /*0390*/  USHF.R.S32.HI UR5, URZ, 0x1f, UR4 ;  /* 0x0000001fff057899 */ /* 0x002fe40008011404 */
[----:B0-----:R-:W-:-:S04]  /*03a0*/  IMAD.U32 R2, RZ, RZ, UR4 ;  /* 0x00000004ff027e24 */ /* 0x001fc8000f8e00ff */
[----:B------:R-:W-:Y:S01]  /*03b0*/  IMAD.U32 R3, RZ, RZ, UR5 ;  /* 0x00000005ff037e24 */ /* 0x000fe2000f8e00ff */
[----:B------:R-:W2:Y:S08]  /*03c0*/  LDC R7, c[0x0][0x370] ;  /* 0x0000dc00ff077b82 */ /* 0x000eb00000000800 */
[----:B------:R-:W0:Y:S01]  /*03d0*/  LDC.64 R4, c[0x0][0x390] ;  /* 0x0000e400ff047b82 */ /* 0x000e220000000a00 */
[----:B--2---:R-:W-:-:S04]  /*03e0*/  VIADD R7, R7, UR6 ;  /* 0x0000000607077c36 */ /* 0x004fc80008000000 */
[----:B0-----:R-:W-:-:S05]  /*03f0*/  IMAD.WIDE.U32 R4, R7, 0x8, R4 ;  /* 0x0000000807047825 */ /* 0x001fca00078e0004 */
[----:B------:R-:W-:Y:S01]  /*0400*/  STG.E.64 desc[UR8][R4.64], R2 ;  /* 0x0000000204007986 */ /* 0x000fe2000c101b08 */
[----:B------:R-:W-:Y:S05]  /*0410*/  EXIT ;  /* 0x000000000000794d */ /* 0x000fea0003800000 */
.L_x_4:
[----:B------:R-:W-:-:S00]  /*0420*/  BRA `(.L_x_4) ;  /* 0xfffffffc00fc7947 */ /* 0x000fc0000383ffff */
[----:B------:R-:W-:-:S00]  /*0430*/  NOP ;  /* 0x0000000000007918 */ /* 0x000fc00000000000 */
        /* <DEDUP_REMOVED lines=12> */
.L_x_5:


//--------------------- .nv.shared._Z14timedReductionPKfPfPl --------------------------
	.section	.nv.shared._Z14timedReductionPKfPfPl,"aw",@nobits
	.sectionflags	@""
	.align	16
	.zero		1024


//--------------------- .nv.shared.reserved.0     --------------------------
	.section	.nv.shared.reserved.0,"aw",@nobits
	.weak		__nv_reservedSMEM_offset_0_alias
	.size		__nv_reservedSMEM_offset_0_alias, 0, 64
	.other		__nv_reservedSMEM_offset_0_alias,@"STO_CUDA_RESERVED_SHARED STV_DEFAULT"
__nv_reservedSMEM_offset_0_alias:
	.zero		0
	.zero		64


//--------------------- .nv.constant0._Z14timedReductionPKfPfPl --------------------------
	.section	.nv.constant0._Z14timedReductionPKfPfPl,"a",@progbits
	.sectionflags	@""
	.align	4
.nv.constant0._Z14timedReductionPKfPfPl:
	.zero		920


//--------------------- SYMBOLS --------------------------

	.type		.nv.reservedSmem.offset0,@object
	.size		.nv.reservedSmem.offset0,0x4
	.type		.nv.reservedSmem.cap,@object
	.size		.nv.reservedSmem.cap,0x4
